	.headerflags	@"EF_CUDA_TEXMODE_UNIFIED EF_CUDA_64BIT_ADDRESS EF_CUDA_ACCELERATORS EF_CUDA_SM90 EF_CUDA_VIRTUAL_SM(EF_CUDA_SM90)"
	.elftype	@"ET_EXEC"


//--------------------- .nv.info                  --------------------------
	.section	.nv.info,"",@"SHT_CUDA_INFO"
	.align	4


	//----- nvinfo : EIATTR_REGCOUNT
	.align		4
        /*0000*/ 	.byte	0x04, 0x2f
        /*0002*/ 	.short	(.L_3 - .L_2)
	.align		4
.L_2:
        /*0004*/ 	.word	index@(triton_poi_fused__native_batch_norm_legit_no_training_5)
        /*0008*/ 	.word	0x00000016


	//----- nvinfo : EIATTR_MIN_STACK_SIZE
	.align		4
.L_3:
        /*000c*/ 	.byte	0x04, 0x12
        /*000e*/ 	.short	(.L_5 - .L_4)
	.align		4
.L_4:
        /*0010*/ 	.word	index@(triton_poi_fused__native_batch_norm_legit_no_training_5)
        /*0014*/ 	.word	0x00000000


	//----- nvinfo : EIATTR_FRAME_SIZE
	.align		4
.L_5:
        /*0018*/ 	.byte	0x04, 0x11
        /*001a*/ 	.short	(.L_7 - .L_6)
	.align		4
.L_6:
        /*001c*/ 	.word	index@(triton_poi_fused__native_batch_norm_legit_no_training_5)
        /*0020*/ 	.word	0x00000000


	//----- nvinfo : EIATTR_MIN_STACK_SIZE
	.align		4
.L_7:
        /*0024*/ 	.byte	0x04, 0x12
        /*0026*/ 	.short	(.L_9 - .L_8)
	.align		4
.L_8:
        /*0028*/ 	.word	index@(triton_poi_fused__native_batch_norm_legit_no_training_5)
        /*002c*/ 	.word	0x00000000
.L_9:


//--------------------- .nv.info.triton_poi_fused__native_batch_norm_legit_no_training_5 --------------------------
	.section	.nv.info.triton_poi_fused__native_batch_norm_legit_no_training_5,"",@"SHT_CUDA_INFO"
	.sectionflags	@""
	.align	4


	//----- nvinfo : EIATTR_CUDA_API_VERSION
	.align		4
        /*0000*/ 	.byte	0x04, 0x37
        /*0002*/ 	.short	(.L_11 - .L_10)
.L_10:
        /*0004*/ 	.word	0x0000007c


	//----- nvinfo : EIATTR_KPARAM_INFO
	.align		4
.L_11:
        /*0008*/ 	.byte	0x04, 0x17
        /*000a*/ 	.short	(.L_13 - .L_12)
.L_12:
        /*000c*/ 	.word	0x00000000
        /*0010*/ 	.short	0x0006
        /*0012*/ 	.short	0x0030
        /*0014*/ 	.byte	0x00, 0xf0, 0x11, 0x00


	//----- nvinfo : EIATTR_KPARAM_INFO
	.align		4
.L_13:
        /*0018*/ 	.byte	0x04, 0x17
        /*001a*/ 	.short	(.L_15 - .L_14)
.L_14:
        /*001c*/ 	.word	0x00000000
        /*0020*/ 	.short	0x0005
        /*0022*/ 	.short	0x0028
        /*0024*/ 	.byte	0x00, 0xf4, 0x21, 0x00


	//----- nvinfo : EIATTR_KPARAM_INFO
	.align		4
.L_15:
        /*0028*/ 	.byte	0x04, 0x17
        /*002a*/ 	.short	(.L_17 - .L_16)
.L_16:
        /*002c*/ 	.word	0x00000000
        /*0030*/ 	.short	0x0004
        /*0032*/ 	.short	0x0020
        /*0034*/ 	.byte	0x00, 0xf4, 0x21, 0x00


	//----- nvinfo : EIATTR_KPARAM_INFO
	.align		4
.L_17:
        /*0038*/ 	.byte	0x04, 0x17
        /*003a*/ 	.short	(.L_19 - .L_18)
.L_18:
        /*003c*/ 	.word	0x00000000
        /*0040*/ 	.short	0x0003
        /*0042*/ 	.short	0x0018
        /*0044*/ 	.byte	0x00, 0xf4, 0x21, 0x00


	//----- nvinfo : EIATTR_KPARAM_INFO
	.align		4
.L_19:
        /*0048*/ 	.byte	0x04, 0x17
        /*004a*/ 	.short	(.L_21 - .L_20)
.L_20:
        /*004c*/ 	.word	0x00000000
        /*0050*/ 	.short	0x0002
        /*0052*/ 	.short	0x0010
        /*0054*/ 	.byte	0x00, 0xf4, 0x21, 0x00


	//----- nvinfo : EIATTR_KPARAM_INFO
	.align		4
.L_21:
        /*0058*/ 	.byte	0x04, 0x17
        /*005a*/ 	.short	(.L_23 - .L_22)
.L_22:
        /*005c*/ 	.word	0x00000000
        /*0060*/ 	.short	0x0001
        /*0062*/ 	.short	0x0008
        /*0064*/ 	.byte	0x00, 0xf4, 0x21, 0x00


	//----- nvinfo : EIATTR_KPARAM_INFO
	.align		4
.L_23:
        /*0068*/ 	.byte	0x04, 0x17
        /*006a*/ 	.short	(.L_25 - .L_24)
.L_24:
        /*006c*/ 	.word	0x00000000
        /*0070*/ 	.short	0x0000
        /*0072*/ 	.short	0x0000
        /*0074*/ 	.byte	0x00, 0xf4, 0x21, 0x00


	//----- nvinfo : EIATTR_SPARSE_MMA_MASK
	.align		4
.L_25:
        /*0078*/ 	.byte	0x03, 0x50
        /*007a*/ 	.short	0x0000


	//----- nvinfo : EIATTR_MAXREG_COUNT
	.align		4
        /*007c*/ 	.byte	0x03, 0x1b
        /*007e*/ 	.short	0x00ff


	//----- nvinfo : EIATTR_EXIT_INSTR_OFFSETS
	.align		4
        /*0080*/ 	.byte	0x04, 0x1c
        /*0082*/ 	.short	(.L_27 - .L_26)


	//   ....[0]....
.L_26:
        /*0084*/ 	.word	0x00000440


	//   ....[1]....
        /*0088*/ 	.word	0x00000460


	//----- nvinfo : EIATTR_REQNTID
	.align		4
.L_27:
        /*008c*/ 	.byte	0x04, 0x10
        /*008e*/ 	.short	(.L_29 - .L_28)
.L_28:
        /*0090*/ 	.word	0x00000080
        /*0094*/ 	.word	0x00000001
        /*0098*/ 	.word	0x00000001


	//----- nvinfo : EIATTR_CBANK_PARAM_SIZE
	.align		4
.L_29:
        /*009c*/ 	.byte	0x03, 0x19
        /*009e*/ 	.short	0x0034


	//----- nvinfo : EIATTR_PARAM_CBANK
	.align		4
        /*00a0*/ 	.byte	0x04, 0x0a
        /*00a2*/ 	.short	(.L_31 - .L_30)
	.align		4
.L_30:
        /*00a4*/ 	.word	index@(.nv.constant0.triton_poi_fused__native_batch_norm_legit_no_training_5)
        /*00a8*/ 	.short	0x0210
        /*00aa*/ 	.short	0x0034


	//----- nvinfo : EIATTR_SW_WAR
	.align		4
.L_31:
        /*00ac*/ 	.byte	0x04, 0x36
        /*00ae*/ 	.short	(.L_33 - .L_32)
.L_32:
        /*00b0*/ 	.word	0x00000008
.L_33:


//--------------------- .nv.callgraph             --------------------------
	.section	.nv.callgraph,"",@"SHT_CUDA_CALLGRAPH"
	.align	4
	.sectionentsize	8
	.align		4
        /*0000*/ 	.word	0x00000000
	.align		4
        /*0004*/ 	.word	0xffffffff
	.align		4
        /*0008*/ 	.word	0x00000000
	.align		4
        /*000c*/ 	.word	0xfffffffe
	.align		4
        /*0010*/ 	.word	0x00000000
	.align		4
        /*0014*/ 	.word	0xfffffffd
	.align		4
        /*0018*/ 	.word	0x00000000
	.align		4
        /*001c*/ 	.word	0xfffffffc


//--------------------- .nv.constant4             --------------------------
	.section	.nv.constant4,"a",@progbits
	.align	8
	.align		8
.nv.constant4:
        /*0000*/ 	.dword	_$_str
	.align		8
        /*0008*/ 	.dword	_$_str_$_2


//--------------------- .text.triton_poi_fused__native_batch_norm_legit_no_training_5 --------------------------
	.section	.text.triton_poi_fused__native_batch_norm_legit_no_training_5,"ax",@progbits
	.align	128
        .global         triton_poi_fused__native_batch_norm_legit_no_training_5
        .type           triton_poi_fused__native_batch_norm_legit_no_training_5,@function
        .size           triton_poi_fused__native_batch_norm_legit_no_training_5,(.L_x_1 - triton_poi_fused__native_batch_norm_legit_no_training_5)
        .other          triton_poi_fused__native_batch_norm_legit_no_training_5,@"STO_CUDA_ENTRY STV_DEFAULT"
triton_poi_fused__native_batch_norm_legit_no_training_5:
.text.triton_poi_fused__native_batch_norm_legit_no_training_5:
[----:B------:R-:W0:Y:S01]  /*0000*/  LDC R1, c[0x0][0x28] ;  /* 0x00000a00ff017b82 */ /* 0x000e220000000800 */
[----:B------:R-:W1:Y:S07]  /*0010*/  S2R R0, SR_TID.X ;  /* 0x0000000000007919 */ /* 0x000e6e0000002100 */
[----:B------:R-:W2:Y:S01]  /*0020*/  LDC.64 R8, c[0x0][0x220] ;  /* 0x00008800ff087b82 */ /* 0x000ea20000000a00 */
[----:B------:R-:W-:Y:S01]  /*0030*/  ULDC.64 UR4, c[0x0][0x208] ;  /* 0x0000820000047ab9 */ /* 0x000fe20000000a00 */
[----:B------:R-:W3:Y:S06]  /*0040*/  S2R R5, SR_CTAID.X ;  /* 0x0000000000057919 */ /* 0x000eec0000002500 */
[----:B------:R-:W4:Y:S08]  /*0050*/  LDC.64 R14, c[0x0][0x218] ;  /* 0x00008600ff0e7b82 */ /* 0x000f300000000a00 */
[----:B------:R-:W5:Y:S08]  /*0060*/  LDC.64 R12, c[0x0][0x210] ;  /* 0x00008400ff0c7b82 */ /* 0x000f700000000a00 */
[----:B------:R-:W4:Y:S01]  /*0070*/  LDC.64 R16, c[0x0][0x228] ;  /* 0x00008a00ff107b82 */ /* 0x000f220000000a00 */
[----:B-1----:R-:W-:-:S07]  /*0080*/  SHF.L.U32 R0, R0, 0x1, RZ ;  /* 0x0000000100007819 */ /* 0x002fce00000006ff */
[----:B------:R-:W1:Y:S01]  /*0090*/  LDC.64 R18, c[0x0][0x230] ;  /* 0x00008c00ff127b82 */ /* 0x000e620000000a00 */
[----:B---3--:R-:W-:Y:S02]  /*00a0*/  SHF.R.S32.HI R3, RZ, 0x17, R5 ;  /* 0x00000017ff037819 */ /* 0x008fe40000011405 */
[----:B------:R-:W-:Y:S02]  /*00b0*/  LOP3.LUT R0, R0, 0xfe, RZ, 0xc0, !PT ;  /* 0x000000fe00007812 */ /* 0x000fe400078ec0ff */
[----:B------:R-:W-:Y:S02]  /*00c0*/  SGXT R3, R3, 0x1 ;  /* 0x000000010303781a */ /* 0x000fe40000000200 */
[----:B------:R-:W-:Y:S02]  /*00d0*/  LEA R0, R5, R0, 0x8 ;  /* 0x0000000005007211 */ /* 0x000fe400078e40ff */
[----:B------:R-:W-:Y:S02]  /*00e0*/  CS2R R4, SRZ ;  /* 0x0000000000047805 */ /* 0x000fe4000001ff00 */
[----:B------:R-:W-:-:S02]  /*00f0*/  LEA.HI R3, R3, R0, RZ, 0x4 ;  /* 0x0000000003037211 */ /* 0x000fc400078f20ff */
[----:B------:R-:W-:Y:S02]  /*0100*/  ISETP.GE.AND P4, PT, R0, 0x100, PT ;  /* 0x000001000000780c */ /* 0x000fe40003f86270 */
[----:B------:R-:W-:-:S04]  /*0110*/  SHF.R.S32.HI R3, RZ, 0x4, R3 ;  /* 0x00000004ff037819 */ /* 0x000fc80000011403 */
[----:B------:R-:W-:-:S04]  /*0120*/  LEA.HI R2, R3, R3, RZ, 0x2 ;  /* 0x0000000303027211 */ /* 0x000fc800078f10ff */
[----:B------:R-:W-:-:S04]  /*0130*/  LOP3.LUT R2, R2, 0xfffffffc, RZ, 0xc0, !PT ;  /* 0xfffffffc02027812 */ /* 0x000fc800078ec0ff */
[----:B------:R-:W-:-:S05]  /*0140*/  IADD3 R11, R3, -R2, RZ ;  /* 0x80000002030b7210 */ /* 0x000fca0007ffe0ff */
[----:B--2---:R-:W-:-:S05]  /*0150*/  IMAD.WIDE R8, R11, 0x4, R8 ;  /* 0x000000040b087825 */ /* 0x004fca00078e0208 */
[----:B------:R-:W2:Y:S04]  /*0160*/  @!P4 LDG.E.EL R4, desc[UR4][R8.64] ;  /* 0x000000040804c981 */ /* 0x000ea8000c2e1900 */
[----:B------:R3:W2:Y:S01]  /*0170*/  @!P4 LDG.E.EL R5, desc[UR4][R8.64] ;  /* 0x000000040805c981 */ /* 0x0006a2000c2e1900 */
[----:B------:R-:W-:Y:S02]  /*0180*/  CS2R R6, SRZ ;  /* 0x0000000000067805 */ /* 0x000fe4000001ff00 */
[----:B------:R-:W-:Y:S01]  /*0190*/  CS2R R2, SRZ ;  /* 0x0000000000027805 */ /* 0x000fe2000001ff00 */
[----:B----4-:R-:W-:-:S04]  /*01a0*/  IMAD.WIDE R14, R11, 0x4, R14 ;  /* 0x000000040b0e7825 */ /* 0x010fc800078e020e */
[----:B-----5:R-:W-:Y:S01]  /*01b0*/  IMAD.WIDE R12, R0, 0x4, R12 ;  /* 0x00000004000c7825 */ /* 0x020fe200078e020c */
[----:B------:R-:W4:Y:S04]  /*01c0*/  @!P4 LDG.E.EL R6, desc[UR4][R14.64] ;  /* 0x000000040e06c981 */ /* 0x000f28000c2e1900 */
[----:B------:R-:W4:Y:S01]  /*01d0*/  @!P4 LDG.E.64 R2, desc[UR4][R12.64] ;  /* 0x000000040c02c981 */ /* 0x000f22000c1e1b00 */
[C---:B0-----:R-:W-:Y:S01]  /*01e0*/  IMAD.WIDE R16, R11.reuse, 0x4, R16 ;  /* 0x000000040b107825 */ /* 0x041fe200078e0210 */
[----:B---3--:R-:W-:Y:S02]  /*01f0*/  CS2R R8, SRZ ;  /* 0x0000000000087805 */ /* 0x008fe4000001ff00 */
[----:B------:R0:W3:Y:S01]  /*0200*/  @!P4 LDG.E.EL R7, desc[UR4][R14.64] ;  /* 0x000000040e07c981 */ /* 0x0000e2000c2e1900 */
[----:B-1----:R-:W-:Y:S01]  /*0210*/  IMAD.WIDE R18, R11, 0x4, R18 ;  /* 0x000000040b127825 */ /* 0x002fe200078e0212 */
[----:B------:R-:W-:-:S04]  /*0220*/  CS2R R10, SRZ ;  /* 0x00000000000a7805 */ /* 0x000fc8000001ff00 */
[----:B------:R-:W5:Y:S04]  /*0230*/  @!P4 LDG.E.EL R8, desc[UR4][R18.64] ;  /* 0x000000041208c981 */ /* 0x000f68000c2e1900 */
[----:B------:R-:W5:Y:S04]  /*0240*/  @!P4 LDG.E.EL R11, desc[UR4][R16.64] ;  /* 0x00000004100bc981 */ /* 0x000f68000c2e1900 */
[----:B------:R-:W3:Y:S04]  /*0250*/  @!P4 LDG.E.EL R10, desc[UR4][R16.64] ;  /* 0x00000004100ac981 */ /* 0x000ee8000c2e1900 */
[----:B------:R-:W3:Y:S01]  /*0260*/  @!P4 LDG.E.EL R9, desc[UR4][R18.64] ;  /* 0x000000041209c981 */ /* 0x000ee2000c2e1900 */
[----:B0-----:R-:W-:Y:S01]  /*0270*/  HFMA2.MMA R15, -RZ, RZ, 1.625, 0 ;  /* 0x3e800000ff0f7435 */ /* 0x001fe200000001ff */
[----:B--2---:R-:W-:Y:S01]  /*0280*/  FADD R4, R4, 9.9999997473787516356e-06 ;  /* 0x3727c5ac04047421 */ /* 0x004fe20000000000 */
[----:B------:R-:W-:-:S03]  /*0290*/  FADD R12, R5, 9.9999997473787516356e-06 ;  /* 0x3727c5ac050c7421 */ /* 0x000fc60000000000 */
[----:B------:R0:W1:Y:S08]  /*02a0*/  MUFU.SQRT R13, R4 ;  /* 0x00000004000d7308 */ /* 0x0000700000002000 */
[----:B------:R-:W2:Y:S01]  /*02b0*/  MUFU.SQRT R14, R12 ;  /* 0x0000000c000e7308 */ /* 0x000ea20000002000 */
[----:B0-----:R-:W0:Y:S01]  /*02c0*/  LDC.64 R4, c[0x0][0x238] ;  /* 0x00008e00ff047b82 */ /* 0x001e220000000a00 */
[----:B-1----:R-:W-:-:S02]  /*02d0*/  FSETP.GT.AND P0, PT, R13, 8.50705917302346158658e+37, PT ;  /* 0x7e8000000d00780b */ /* 0x002fc40003f04000 */
[----:B------:R-:W-:Y:S02]  /*02e0*/  FSETP.GEU.AND P2, PT, R13, 1.175494350822287508e-38, PT ;  /* 0x008000000d00780b */ /* 0x000fe40003f4e000 */
[C---:B--2---:R-:W-:Y:S02]  /*02f0*/  FSETP.GT.AND P1, PT, R14.reuse, 8.50705917302346158658e+37, PT ;  /* 0x7e8000000e00780b */ /* 0x044fe40003f24000 */
[----:B------:R-:W-:-:S07]  /*0300*/  FSETP.GEU.AND P3, PT, R14, 1.175494350822287508e-38, PT ;  /* 0x008000000e00780b */ /* 0x000fce0003f6e000 */
[----:B------:R-:W-:-:S04]  /*0310*/  @P0 FMUL R13, R13, 0.25 ;  /* 0x3e8000000d0d0820 */ /* 0x000fc80000400000 */
[----:B------:R-:W-:Y:S01]  /*0320*/  @!P2 FMUL R13, R13, 16777216 ;  /* 0x4b8000000d0da820 */ /* 0x000fe20000400000 */
[----:B------:R-:W-:-:S04]  /*0330*/  @P1 FMUL R14, R14, 0.25 ;  /* 0x3e8000000e0e1820 */ /* 0x000fc80000400000 */
[----:B------:R-:W-:Y:S01]  /*0340*/  @!P3 FMUL R14, R14, 16777216 ;  /* 0x4b8000000e0eb820 */ /* 0x000fe20000400000 */
[----:B------:R-:W1:Y:S01]  /*0350*/  MUFU.RCP R13, R13 ;  /* 0x0000000d000d7308 */ /* 0x000e620000001000 */
[----:B------:R-:W-:-:S07]  /*0360*/  FSEL R12, R15, 1, P0 ;  /* 0x3f8000000f0c7808 */ /* 0x000fce0000000000 */
[----:B------:R-:W2:Y:S01]  /*0370*/  MUFU.RCP R14, R14 ;  /* 0x0000000e000e7308 */ /* 0x000ea20000001000 */
[----:B------:R-:W-:Y:S01]  /*0380*/  FSEL R15, R15, 1, P1 ;  /* 0x3f8000000f0f7808 */ /* 0x000fe20000800000 */
[----:B------:R-:W-:Y:S01]  /*0390*/  @!P2 FMUL R12, R12, 16777216 ;  /* 0x4b8000000c0ca820 */ /* 0x000fe20000400000 */
[----:B----4-:R-:W-:-:S03]  /*03a0*/  FADD R3, -R6, R3 ;  /* 0x0000000306037221 */ /* 0x010fc60000000100 */
[----:B------:R-:W-:Y:S01]  /*03b0*/  @!P3 FMUL R15, R15, 16777216 ;  /* 0x4b8000000f0fb820 */ /* 0x000fe20000400000 */
[----:B---3--:R-:W-:Y:S01]  /*03c0*/  FADD R2, -R7, R2 ;  /* 0x0000000207027221 */ /* 0x008fe20000000100 */
[----:B-1----:R-:W-:Y:S02]  /*03d0*/  FMUL R13, R13, R12 ;  /* 0x0000000c0d0d7220 */ /* 0x002fe40000400000 */
[----:B--2---:R-:W-:Y:S02]  /*03e0*/  FMUL R6, R14, R15 ;  /* 0x0000000f0e067220 */ /* 0x004fe40000400000 */
[----:B------:R-:W-:Y:S02]  /*03f0*/  FMUL R13, R2, R13 ;  /* 0x0000000d020d7220 */ /* 0x000fe40000400000 */
[----:B------:R-:W-:Y:S01]  /*0400*/  FMUL R6, R3, R6 ;  /* 0x0000000603067220 */ /* 0x000fe20000400000 */
[----:B0-----:R-:W-:-:S04]  /*0410*/  IMAD.WIDE R4, R0, 0x4, R4 ;  /* 0x0000000400047825 */ /* 0x001fc800078e0204 */
[----:B-----5:R-:W-:Y:S01]  /*0420*/  FFMA R8, R13, R11, R8 ;  /* 0x0000000b0d087223 */ /* 0x020fe20000000008 */
[----:B------:R-:W-:Y:S01]  /*0430*/  FFMA R9, R6, R10, R9 ;  /* 0x0000000a06097223 */ /* 0x000fe20000000009 */
[----:B------:R-:W-:Y:S06]  /*0440*/  @P4 EXIT ;  /* 0x000000000000494d */ /* 0x000fec0003800000 */
[----:B------:R-:W-:Y:S01]  /*0450*/  STG.E.64 desc[UR4][R4.64], R8 ;  /* 0x0000000804007986 */ /* 0x000fe2000c101b04 */
[----:B------:R-:W-:Y:S05]  /*0460*/  EXIT ;  /* 0x000000000000794d */ /* 0x000fea0003800000 */
.L_x_0:
[----:B------:R-:W-:-:S00]  /*0470*/  BRA `(.L_x_0) ;  /* 0xfffffffc00fc7947 */ /* 0x000fc0000383ffff */
[----:B------:R-:W-:-:S00]  /*0480*/  NOP ;  /* 0x0000000000007918 */ /* 0x000fc00000000000 */
[----:B------:R-:W-:-:S00]  /*0490*/  NOP ;  /* 0x0000000000007918 */ /* 0x000fc00000000000 */
[----:B------:R-:W-:-:S00]  /*04a0*/  NOP ;  /* 0x0000000000007918 */ /* 0x000fc00000000000 */
[----:B------:R-:W-:-:S00]  /*04b0*/  NOP ;  /* 0x0000000000007918 */ /* 0x000fc00000000000 */
[----:B------:R-:W-:-:S00]  /*04c0*/  NOP ;  /* 0x0000000000007918 */ /* 0x000fc00000000000 */
[----:B------:R-:W-:-:S00]  /*04d0*/  NOP ;  /* 0x0000000000007918 */ /* 0x000fc00000000000 */
[----:B------:R-:W-:-:S00]  /*04e0*/  NOP ;  /* 0x0000000000007918 */ /* 0x000fc00000000000 */
[----:B------:R-:W-:-:S00]  /*04f0*/  NOP ;  /* 0x0000000000007918 */ /* 0x000fc00000000000 */
.L_x_1:


//--------------------- .nv.global.init           --------------------------
	.section	.nv.global.init,"aw",@progbits
.nv.global.init:
	.type		_$_str,@object
	.size		_$_str,(_$_str_$_2 - _$_str)
_$_str:
        /*0000*/ 	.byte	0x5f, 0x5f, 0x43, 0x55, 0x44, 0x41, 0x5f, 0x46, 0x54, 0x5a, 0x00
	.type		_$_str_$_2,@object
	.size		_$_str_$_2,(.L_1 - _$_str_$_2)
_$_str_$_2:
        /*000b*/ 	.byte	0x5f, 0x5f, 0x43, 0x55, 0x44, 0x41, 0x5f, 0x50, 0x52, 0x45, 0x43, 0x5f, 0x53, 0x51, 0x52, 0x54
        /*001b*/ 	.byte	0x00
.L_1:


//--------------------- .nv.constant0.triton_poi_fused__native_batch_norm_legit_no_training_5 --------------------------
	.section	.nv.constant0.triton_poi_fused__native_batch_norm_legit_no_training_5,"a",@progbits
	.sectionflags	@""
	.align	4
.nv.constant0.triton_poi_fused__native_batch_norm_legit_no_training_5:
	.zero		580
